//
// Generated by NVIDIA NVVM Compiler
//
// Compiler Build ID: CL-36424714
// Cuda compilation tools, release 13.0, V13.0.88
// Based on NVVM 20.0.0
//

.version 9.0
.target sm_100
.address_size 64

	// .globl	_Z20parallelLinearSearchPiiS_i

.visible .entry _Z20parallelLinearSearchPiiS_i(
	.param .u64 .ptr .align 1 _Z20parallelLinearSearchPiiS_i_param_0,
	.param .u32 _Z20parallelLinearSearchPiiS_i_param_1,
	.param .u64 .ptr .align 1 _Z20parallelLinearSearchPiiS_i_param_2,
	.param .u32 _Z20parallelLinearSearchPiiS_i_param_3
)
{
	.reg .pred 	%p<3>;
	.reg .b32 	%r<8>;
	.reg .b64 	%rd<7>;

	ld.param.u64 	%rd1, [_Z20parallelLinearSearchPiiS_i_param_0];
	ld.param.u32 	%r3, [_Z20parallelLinearSearchPiiS_i_param_1];
	ld.param.u64 	%rd2, [_Z20parallelLinearSearchPiiS_i_param_2];
	ld.param.u32 	%r2, [_Z20parallelLinearSearchPiiS_i_param_3];
	mov.u32 	%r4, %ctaid.x;
	mov.u32 	%r5, %ntid.x;
	mov.u32 	%r6, %tid.x;
	mad.lo.s32 	%r1, %r4, %r5, %r6;
	setp.ge.s32 	%p1, %r1, %r3;
	@%p1 bra 	$L__BB0_3;
	cvta.to.global.u64 	%rd3, %rd1;
	mul.wide.s32 	%rd4, %r1, 4;
	add.s64 	%rd5, %rd3, %rd4;
	ld.global.u32 	%r7, [%rd5];
	setp.ne.s32 	%p2, %r7, %r2;
	@%p2 bra 	$L__BB0_3;
	cvta.to.global.u64 	%rd6, %rd2;
	st.global.u32 	[%rd6], %r1;
$L__BB0_3:
	ret;

}
	// .globl	_Z17parallelMergeSortPiS_ii
.visible .entry _Z17parallelMergeSortPiS_ii(
	.param .u64 .ptr .align 1 _Z17parallelMergeSortPiS_ii_param_0,
	.param .u64 .ptr .align 1 _Z17parallelMergeSortPiS_ii_param_1,
	.param .u32 _Z17parallelMergeSortPiS_ii_param_2,
	.param .u32 _Z17parallelMergeSortPiS_ii_param_3
)
{
	.reg .pred 	%p<11>;
	.reg .b32 	%r<33>;
	.reg .b64 	%rd<17>;

	ld.param.u64 	%rd9, [_Z17parallelMergeSortPiS_ii_param_0];
	ld.param.u64 	%rd8, [_Z17parallelMergeSortPiS_ii_param_1];
	ld.param.u32 	%r14, [_Z17parallelMergeSortPiS_ii_param_2];
	ld.param.u32 	%r15, [_Z17parallelMergeSortPiS_ii_param_3];
	cvta.to.global.u64 	%rd1, %rd9;
	mov.u32 	%r16, %tid.x;
	mov.u32 	%r17, %ctaid.x;
	mov.u32 	%r18, %ntid.x;
	mad.lo.s32 	%r19, %r17, %r18, %r16;
	mul.lo.s32 	%r31, %r15, %r19;
	setp.ge.s32 	%p1, %r31, %r14;
	@%p1 bra 	$L__BB1_11;
	shr.u32 	%r20, %r15, 31;
	add.s32 	%r21, %r15, %r20;
	shr.s32 	%r22, %r21, 1;
	add.s32 	%r23, %r31, %r22;
	min.s32 	%r2, %r23, %r14;
	add.s32 	%r24, %r31, %r15;
	min.s32 	%r3, %r24, %r14;
	setp.lt.s32 	%p2, %r15, 2;
	setp.ge.s32 	%p3, %r23, %r3;
	and.pred  	%p4, %p2, %p3;
	@%p4 bra 	$L__BB1_11;
	cvta.to.global.u64 	%rd2, %rd8;
	mov.u32 	%r32, %r2;
	mov.u32 	%r30, %r31;
$L__BB1_3:
	setp.ne.s32 	%p5, %r32, %r3;
	@%p5 bra 	$L__BB1_5;
	add.s32 	%r7, %r31, 1;
	mul.wide.s32 	%rd13, %r31, 4;
	add.s64 	%rd16, %rd1, %rd13;
	mov.u32 	%r31, %r7;
	mov.u32 	%r32, %r3;
	bra.uni 	$L__BB1_10;
$L__BB1_5:
	setp.ne.s32 	%p6, %r31, %r2;
	@%p6 bra 	$L__BB1_7;
	add.s32 	%r8, %r32, 1;
	mul.wide.s32 	%rd12, %r32, 4;
	add.s64 	%rd16, %rd1, %rd12;
	mov.u32 	%r31, %r2;
	mov.u32 	%r32, %r8;
	bra.uni 	$L__BB1_10;
$L__BB1_7:
	mul.wide.s32 	%rd10, %r31, 4;
	add.s64 	%rd16, %rd1, %rd10;
	ld.global.u32 	%r25, [%rd16];
	mul.wide.s32 	%rd11, %r32, 4;
	add.s64 	%rd6, %rd1, %rd11;
	ld.global.u32 	%r26, [%rd6];
	setp.ge.s32 	%p7, %r25, %r26;
	@%p7 bra 	$L__BB1_9;
	add.s32 	%r31, %r31, 1;
	bra.uni 	$L__BB1_10;
$L__BB1_9:
	add.s32 	%r32, %r32, 1;
	mov.u64 	%rd16, %rd6;
$L__BB1_10:
	ld.global.u32 	%r27, [%rd16];
	mul.wide.s32 	%rd14, %r30, 4;
	add.s64 	%rd15, %rd2, %rd14;
	st.global.u32 	[%rd15], %r27;
	add.s32 	%r30, %r30, 1;
	setp.lt.s32 	%p8, %r31, %r2;
	setp.lt.s32 	%p9, %r32, %r3;
	or.pred  	%p10, %p8, %p9;
	@%p10 bra 	$L__BB1_3;
$L__BB1_11:
	ret;

}
	// .globl	_Z17parallelInnerJoinPiS_ii
.visible .entry _Z17parallelInnerJoinPiS_ii(
	.param .u64 .ptr .align 1 _Z17parallelInnerJoinPiS_ii_param_0,
	.param .u64 .ptr .align 1 _Z17parallelInnerJoinPiS_ii_param_1,
	.param .u32 _Z17parallelInnerJoinPiS_ii_param_2,
	.param .u32 _Z17parallelInnerJoinPiS_ii_param_3
)
{


	ret;

}


// ===== COMPILED SASS (sm_100) =====

	.target	sm_100

	.elftype	@"ET_EXEC"


//--------------------- .note.nv.tkinfo           --------------------------
	.section	.note.nv.tkinfo,"",@"SHT_NOTE"
	.sectionflags	@"SHF_NOTE_NV_TKINFO"
	.tkinfo
        /*0018*/ 	.word	0x00000002
        /*0030*/ 	.string	""
        /*0030*/ 	.string	"ptxas"
        /*0030*/ 	.string	"Cuda compilation tools, release 13.0, V13.0.88"
        /*0030*/ 	.string	"Build cuda_13.0.r13.0/compiler.36424714_0"
        /*0030*/ 	.string	"-arch sm_100 -m 64 "



//--------------------- .note.nv.cuinfo           --------------------------
	.section	.note.nv.cuinfo,"",@"SHT_NOTE"
	.sectionflags	@"SHF_NOTE_NV_CUINFO"
        /*0018*/ 	.short	0x0002
        /*001a*/ 	.short	0x0064
        /*001c*/ 	.short	0x0082
	.zero		2


//--------------------- .nv.info                  --------------------------
	.section	.nv.info,"",@"SHT_CUDA_INFO"
	.align	4


	//----- nvinfo : EIATTR_REGCOUNT
	.align		4
        /*0000*/ 	.byte	0x04, 0x2f
        /*0002*/ 	.short	(.L_1 - .L_0)
	.align		4
.L_0:
        /*0004*/ 	.word	index@(_Z20parallelLinearSearchPiiS_i)
        /*0008*/ 	.word	0x00000008


	//----- nvinfo : EIATTR_FRAME_SIZE
	.align		4
.L_1:
        /*000c*/ 	.byte	0x04, 0x11
        /*000e*/ 	.short	(.L_3 - .L_2)
	.align		4
.L_2:
        /*0010*/ 	.word	index@(_Z20parallelLinearSearchPiiS_i)
        /*0014*/ 	.word	0x00000000


	//----- nvinfo : EIATTR_REGCOUNT
	.align		4
.L_3:
        /*0018*/ 	.byte	0x04, 0x2f
        /*001a*/ 	.short	(.L_5 - .L_4)
	.align		4
.L_4:
        /*001c*/ 	.word	index@(_Z17parallelMergeSortPiS_ii)
        /*0020*/ 	.word	0x00000014


	//----- nvinfo : EIATTR_FRAME_SIZE
	.align		4
.L_5:
        /*0024*/ 	.byte	0x04, 0x11
        /*0026*/ 	.short	(.L_7 - .L_6)
	.align		4
.L_6:
        /*0028*/ 	.word	index@(_Z17parallelMergeSortPiS_ii)
        /*002c*/ 	.word	0x00000000


	//----- nvinfo : EIATTR_REGCOUNT
	.align		4
.L_7:
        /*0030*/ 	.byte	0x04, 0x2f
        /*0032*/ 	.short	(.L_9 - .L_8)
	.align		4
.L_8:
        /*0034*/ 	.word	index@(_Z17parallelInnerJoinPiS_ii)
        /*0038*/ 	.word	0x00000004


	//----- nvinfo : EIATTR_FRAME_SIZE
	.align		4
.L_9:
        /*003c*/ 	.byte	0x04, 0x11
        /*003e*/ 	.short	(.L_11 - .L_10)
	.align		4
.L_10:
        /*0040*/ 	.word	index@(_Z17parallelInnerJoinPiS_ii)
        /*0044*/ 	.word	0x00000000


	//----- nvinfo : EIATTR_MIN_STACK_SIZE
	.align		4
.L_11:
        /*0048*/ 	.byte	0x04, 0x12
        /*004a*/ 	.short	(.L_13 - .L_12)
	.align		4
.L_12:
        /*004c*/ 	.word	index@(_Z17parallelInnerJoinPiS_ii)
        /*0050*/ 	.word	0x00000000


	//----- nvinfo : EIATTR_MIN_STACK_SIZE
	.align		4
.L_13:
        /*0054*/ 	.byte	0x04, 0x12
        /*0056*/ 	.short	(.L_15 - .L_14)
	.align		4
.L_14:
        /*0058*/ 	.word	index@(_Z17parallelMergeSortPiS_ii)
        /*005c*/ 	.word	0x00000000


	//----- nvinfo : EIATTR_MIN_STACK_SIZE
	.align		4
.L_15:
        /*0060*/ 	.byte	0x04, 0x12
        /*0062*/ 	.short	(.L_17 - .L_16)
	.align		4
.L_16:
        /*0064*/ 	.word	index@(_Z20parallelLinearSearchPiiS_i)
        /*0068*/ 	.word	0x00000000
.L_17:


//--------------------- .nv.compat                --------------------------
	.section	.nv.compat,"",@"SHT_CUDA_COMPAT_INFO"
	.align	4
        /*0000*/ 	.byte	0x02, 0x09, 0x00, 0x00, 0x02, 0x02, 0x01, 0x00, 0x02, 0x05, 0x05, 0x00, 0x03, 0x07, 0x01, 0x01
        /*0010*/ 	.byte	0x02, 0x03, 0x00, 0x00, 0x02, 0x06, 0x01, 0x00, 0x04, 0x0b, 0x08, 0x00, 0x09, 0x00, 0x00, 0x00
        /*0020*/ 	.byte	0x00, 0x00, 0x00, 0x00


//--------------------- .nv.info._Z17parallelInnerJoinPiS_ii --------------------------
	.section	.nv.info._Z17parallelInnerJoinPiS_ii,"",@"SHT_CUDA_INFO"
	.sectionflags	@""
	.align	4


	//----- nvinfo : EIATTR_CUDA_API_VERSION
	.align		4
        /*0000*/ 	.byte	0x04, 0x37
        /*0002*/ 	.short	(.L_19 - .L_18)
.L_18:
        /*0004*/ 	.word	0x00000082


	//----- nvinfo : EIATTR_KPARAM_INFO
	.align		4
.L_19:
        /*0008*/ 	.byte	0x04, 0x17
        /*000a*/ 	.short	(.L_21 - .L_20)
.L_20:
        /*000c*/ 	.word	0x00000000
        /*0010*/ 	.short	0x0003
        /*0012*/ 	.short	0x0014
        /*0014*/ 	.byte	0x00, 0xf0, 0x11, 0x00


	//----- nvinfo : EIATTR_KPARAM_INFO
	.align		4
.L_21:
        /*0018*/ 	.byte	0x04, 0x17
        /*001a*/ 	.short	(.L_23 - .L_22)
.L_22:
        /*001c*/ 	.word	0x00000000
        /*0020*/ 	.short	0x0002
        /*0022*/ 	.short	0x0010
        /*0024*/ 	.byte	0x00, 0xf0, 0x11, 0x00


	//----- nvinfo : EIATTR_KPARAM_INFO
	.align		4
.L_23:
        /*0028*/ 	.byte	0x04, 0x17
        /*002a*/ 	.short	(.L_25 - .L_24)
.L_24:
        /*002c*/ 	.word	0x00000000
        /*0030*/ 	.short	0x0001
        /*0032*/ 	.short	0x0008
        /*0034*/ 	.byte	0x00, 0xf5, 0x21, 0x00


	//----- nvinfo : EIATTR_KPARAM_INFO
	.align		4
.L_25:
        /*0038*/ 	.byte	0x04, 0x17
        /*003a*/ 	.short	(.L_27 - .L_26)
.L_26:
        /*003c*/ 	.word	0x00000000
        /*0040*/ 	.short	0x0000
        /*0042*/ 	.short	0x0000
        /*0044*/ 	.byte	0x00, 0xf5, 0x21, 0x00


	//----- nvinfo : EIATTR_SPARSE_MMA_MASK
	.align		4
.L_27:
        /*0048*/ 	.byte	0x03, 0x50
        /*004a*/ 	.short	0x0000


	//----- nvinfo : EIATTR_MAXREG_COUNT
	.align		4
        /*004c*/ 	.byte	0x03, 0x1b
        /*004e*/ 	.short	0x00ff


	//----- nvinfo : EIATTR_MERCURY_ISA_VERSION
	.align		4
        /*0050*/ 	.byte	0x03, 0x5f
        /*0052*/ 	.short	0x0101


	//----- nvinfo : EIATTR_VRC_CTA_INIT_COUNT
	.align		4
        /*0054*/ 	.byte	0x02, 0x4a
	.zero		1
	.zero		1


	//----- nvinfo : EIATTR_EXIT_INSTR_OFFSETS
	.align		4
        /*0058*/ 	.byte	0x04, 0x1c
        /*005a*/ 	.short	(.L_29 - .L_28)


	//   ....[0]....
.L_28:
        /*005c*/ 	.word	0x00000010


	//----- nvinfo : EIATTR_CBANK_PARAM_SIZE
	.align		4
.L_29:
        /*0060*/ 	.byte	0x03, 0x19
        /*0062*/ 	.short	0x0018


	//----- nvinfo : EIATTR_PARAM_CBANK
	.align		4
        /*0064*/ 	.byte	0x04, 0x0a
        /*0066*/ 	.short	(.L_31 - .L_30)
	.align		4
.L_30:
        /*0068*/ 	.word	index@(.nv.constant0._Z17parallelInnerJoinPiS_ii)
        /*006c*/ 	.short	0x0380
        /*006e*/ 	.short	0x0018


	//----- nvinfo : EIATTR_SW_WAR
	.align		4
.L_31:
        /*0070*/ 	.byte	0x04, 0x36
        /*0072*/ 	.short	(.L_33 - .L_32)
.L_32:
        /*0074*/ 	.word	0x00000008
.L_33:


//--------------------- .nv.info._Z17parallelMergeSortPiS_ii --------------------------
	.section	.nv.info._Z17parallelMergeSortPiS_ii,"",@"SHT_CUDA_INFO"
	.sectionflags	@""
	.align	4


	//----- nvinfo : EIATTR_CUDA_API_VERSION
	.align		4
        /*0000*/ 	.byte	0x04, 0x37
        /*0002*/ 	.short	(.L_35 - .L_34)
.L_34:
        /*0004*/ 	.word	0x00000082


	//----- nvinfo : EIATTR_KPARAM_INFO
	.align		4
.L_35:
        /*0008*/ 	.byte	0x04, 0x17
        /*000a*/ 	.short	(.L_37 - .L_36)
.L_36:
        /*000c*/ 	.word	0x00000000
        /*0010*/ 	.short	0x0003
        /*0012*/ 	.short	0x0014
        /*0014*/ 	.byte	0x00, 0xf0, 0x11, 0x00


	//----- nvinfo : EIATTR_KPARAM_INFO
	.align		4
.L_37:
        /*0018*/ 	.byte	0x04, 0x17
        /*001a*/ 	.short	(.L_39 - .L_38)
.L_38:
        /*001c*/ 	.word	0x00000000
        /*0020*/ 	.short	0x0002
        /*0022*/ 	.short	0x0010
        /*0024*/ 	.byte	0x00, 0xf0, 0x11, 0x00


	//----- nvinfo : EIATTR_KPARAM_INFO
	.align		4
.L_39:
        /*0028*/ 	.byte	0x04, 0x17
        /*002a*/ 	.short	(.L_41 - .L_40)
.L_40:
        /*002c*/ 	.word	0x00000000
        /*0030*/ 	.short	0x0001
        /*0032*/ 	.short	0x0008
        /*0034*/ 	.byte	0x00, 0xf5, 0x21, 0x00


	//----- nvinfo : EIATTR_KPARAM_INFO
	.align		4
.L_41:
        /*0038*/ 	.byte	0x04, 0x17
        /*003a*/ 	.short	(.L_43 - .L_42)
.L_42:
        /*003c*/ 	.word	0x00000000
        /*0040*/ 	.short	0x0000
        /*0042*/ 	.short	0x0000
        /*0044*/ 	.byte	0x00, 0xf5, 0x21, 0x00


	//----- nvinfo : EIATTR_SPARSE_MMA_MASK
	.align		4
.L_43:
        /*0048*/ 	.byte	0x03, 0x50
        /*004a*/ 	.short	0x0000


	//----- nvinfo : EIATTR_MAXREG_COUNT
	.align		4
        /*004c*/ 	.byte	0x03, 0x1b
        /*004e*/ 	.short	0x00ff


	//----- nvinfo : EIATTR_MERCURY_ISA_VERSION
	.align		4
        /*0050*/ 	.byte	0x03, 0x5f
        /*0052*/ 	.short	0x0101


	//----- nvinfo : EIATTR_VRC_CTA_INIT_COUNT
	.align		4
        /*0054*/ 	.byte	0x02, 0x4a
	.zero		1
	.zero		1


	//----- nvinfo : EIATTR_EXIT_INSTR_OFFSETS
	.align		4
        /*0058*/ 	.byte	0x04, 0x1c
        /*005a*/ 	.short	(.L_45 - .L_44)


	//   ....[0]....
.L_44:
        /*005c*/ 	.word	0x00000080


	//   ....[1]....
        /*0060*/ 	.word	0x000000f0


	//   ....[2]....
        /*0064*/ 	.word	0x00000360


	//----- nvinfo : EIATTR_CRS_STACK_SIZE
	.align		4
.L_45:
        /*0068*/ 	.byte	0x04, 0x1e
        /*006a*/ 	.short	(.L_47 - .L_46)
.L_46:
        /*006c*/ 	.word	0x00000000


	//----- nvinfo : EIATTR_CBANK_PARAM_SIZE
	.align		4
.L_47:
        /*0070*/ 	.byte	0x03, 0x19
        /*0072*/ 	.short	0x0018


	//----- nvinfo : EIATTR_PARAM_CBANK
	.align		4
        /*0074*/ 	.byte	0x04, 0x0a
        /*0076*/ 	.short	(.L_49 - .L_48)
	.align		4
.L_48:
        /*0078*/ 	.word	index@(.nv.constant0._Z17parallelMergeSortPiS_ii)
        /*007c*/ 	.short	0x0380
        /*007e*/ 	.short	0x0018


	//----- nvinfo : EIATTR_SW_WAR
	.align		4
.L_49:
        /*0080*/ 	.byte	0x04, 0x36
        /*0082*/ 	.short	(.L_51 - .L_50)
.L_50:
        /*0084*/ 	.word	0x00000008
.L_51:


//--------------------- .nv.info._Z20parallelLinearSearchPiiS_i --------------------------
	.section	.nv.info._Z20parallelLinearSearchPiiS_i,"",@"SHT_CUDA_INFO"
	.sectionflags	@""
	.align	4


	//----- nvinfo : EIATTR_CUDA_API_VERSION
	.align		4
        /*0000*/ 	.byte	0x04, 0x37
        /*0002*/ 	.short	(.L_53 - .L_52)
.L_52:
        /*0004*/ 	.word	0x00000082


	//----- nvinfo : EIATTR_KPARAM_INFO
	.align		4
.L_53:
        /*0008*/ 	.byte	0x04, 0x17
        /*000a*/ 	.short	(.L_55 - .L_54)
.L_54:
        /*000c*/ 	.word	0x00000000
        /*0010*/ 	.short	0x0003
        /*0012*/ 	.short	0x0018
        /*0014*/ 	.byte	0x00, 0xf0, 0x11, 0x00


	//----- nvinfo : EIATTR_KPARAM_INFO
	.align		4
.L_55:
        /*0018*/ 	.byte	0x04, 0x17
        /*001a*/ 	.short	(.L_57 - .L_56)
.L_56:
        /*001c*/ 	.word	0x00000000
        /*0020*/ 	.short	0x0002
        /*0022*/ 	.short	0x0010
        /*0024*/ 	.byte	0x00, 0xf5, 0x21, 0x00


	//----- nvinfo : EIATTR_KPARAM_INFO
	.align		4
.L_57:
        /*0028*/ 	.byte	0x04, 0x17
        /*002a*/ 	.short	(.L_59 - .L_58)
.L_58:
        /*002c*/ 	.word	0x00000000
        /*0030*/ 	.short	0x0001
        /*0032*/ 	.short	0x0008
        /*0034*/ 	.byte	0x00, 0xf0, 0x11, 0x00


	//----- nvinfo : EIATTR_KPARAM_INFO
	.align		4
.L_59:
        /*0038*/ 	.byte	0x04, 0x17
        /*003a*/ 	.short	(.L_61 - .L_60)
.L_60:
        /*003c*/ 	.word	0x00000000
        /*0040*/ 	.short	0x0000
        /*0042*/ 	.short	0x0000
        /*0044*/ 	.byte	0x00, 0xf5, 0x21, 0x00


	//----- nvinfo : EIATTR_SPARSE_MMA_MASK
	.align		4
.L_61:
        /*0048*/ 	.byte	0x03, 0x50
        /*004a*/ 	.short	0x0000


	//----- nvinfo : EIATTR_MAXREG_COUNT
	.align		4
        /*004c*/ 	.byte	0x03, 0x1b
        /*004e*/ 	.short	0x00ff


	//----- nvinfo : EIATTR_MERCURY_ISA_VERSION
	.align		4
        /*0050*/ 	.byte	0x03, 0x5f
        /*0052*/ 	.short	0x0101


	//----- nvinfo : EIATTR_VRC_CTA_INIT_COUNT
	.align		4
        /*0054*/ 	.byte	0x02, 0x4a
	.zero		1
	.zero		1


	//----- nvinfo : EIATTR_EXIT_INSTR_OFFSETS
	.align		4
        /*0058*/ 	.byte	0x04, 0x1c
        /*005a*/ 	.short	(.L_63 - .L_62)


	//   ....[0]....
.L_62:
        /*005c*/ 	.word	0x00000070


	//   ....[1]....
        /*0060*/ 	.word	0x000000e0


	//   ....[2]....
        /*0064*/ 	.word	0x00000110


	//----- nvinfo : EIATTR_CBANK_PARAM_SIZE
	.align		4
.L_63:
        /*0068*/ 	.byte	0x03, 0x19
        /*006a*/ 	.short	0x001c


	//----- nvinfo : EIATTR_PARAM_CBANK
	.align		4
        /*006c*/ 	.byte	0x04, 0x0a
        /*006e*/ 	.short	(.L_65 - .L_64)
	.align		4
.L_64:
        /*0070*/ 	.word	index@(.nv.constant0._Z20parallelLinearSearchPiiS_i)
        /*0074*/ 	.short	0x0380
        /*0076*/ 	.short	0x001c


	//----- nvinfo : EIATTR_SW_WAR
	.align		4
.L_65:
        /*0078*/ 	.byte	0x04, 0x36
        /*007a*/ 	.short	(.L_67 - .L_66)
.L_66:
        /*007c*/ 	.word	0x00000008
.L_67:


//--------------------- .nv.callgraph             --------------------------
	.section	.nv.callgraph,"",@"SHT_CUDA_CALLGRAPH"
	.align	4
	.sectionentsize	8
	.align		4
        /*0000*/ 	.word	0x00000000
	.align		4
        /*0004*/ 	.word	0xffffffff
	.align		4
        /*0008*/ 	.word	0x00000000
	.align		4
        /*000c*/ 	.word	0xfffffffe
	.align		4
        /*0010*/ 	.word	0x00000000
	.align		4
        /*0014*/ 	.word	0xfffffffd
	.align		4
        /*0018*/ 	.word	0x00000000
	.align		4
        /*001c*/ 	.word	0xfffffffc


//--------------------- .text._Z17parallelInnerJoinPiS_ii --------------------------
	.section	.text._Z17parallelInnerJoinPiS_ii,"ax",@progbits
	.align	128
        .global         _Z17parallelInnerJoinPiS_ii
        .type           _Z17parallelInnerJoinPiS_ii,@function
        .size           _Z17parallelInnerJoinPiS_ii,(.L_x_6 - _Z17parallelInnerJoinPiS_ii)
        .other          _Z17parallelInnerJoinPiS_ii,@"STO_CUDA_ENTRY STV_DEFAULT"
_Z17parallelInnerJoinPiS_ii:
.text._Z17parallelInnerJoinPiS_ii:
[----:B------:R-:W-:Y:S01]  /*0000*/  LDC R1, c[0x0][0x37c] ;  /* 0x0000df00ff017b82 */ /* 0x000fe20000000800 */
[----:B------:R-:W-:Y:S05]  /*0010*/  EXIT ;  /* 0x000000000000794d */ /* 0x000fea0003800000 */
.L_x_0:
[----:B------:R-:W-:-:S00]  /*0020*/  BRA `(.L_x_0) ;  /* 0xfffffffc00fc7947 */ /* 0x000fc0000383ffff */
[----:B------:R-:W-:-:S00]  /*0030*/  NOP ;  /* 0x0000000000007918 */ /* 0x000fc00000000000 */
        /* <DEDUP_REMOVED lines=12> */
.L_x_6:


//--------------------- .text._Z17parallelMergeSortPiS_ii --------------------------
	.section	.text._Z17parallelMergeSortPiS_ii,"ax",@progbits
	.align	128
        .global         _Z17parallelMergeSortPiS_ii
        .type           _Z17parallelMergeSortPiS_ii,@function
        .size           _Z17parallelMergeSortPiS_ii,(.L_x_7 - _Z17parallelMergeSortPiS_ii)
        .other          _Z17parallelMergeSortPiS_ii,@"STO_CUDA_ENTRY STV_DEFAULT"
_Z17parallelMergeSortPiS_ii:
.text._Z17parallelMergeSortPiS_ii:
[----:B------:R-:W-:Y:S01]  /*0000*/  LDC R1, c[0x0][0x37c] ;  /* 0x0000df00ff017b82 */ /* 0x000fe20000000800 */
[----:B------:R-:W0:Y:S07]  /*0010*/  S2R R0, SR_TID.X ;  /* 0x0000000000007919 */ /* 0x000e2e0000002100 */
[----:B------:R-:W0:Y:S08]  /*0020*/  S2UR UR4, SR_CTAID.X ;  /* 0x00000000000479c3 */ /* 0x000e300000002500 */
[----:B------:R-:W0:Y:S08]  /*0030*/  LDC R3, c[0x0][0x360] ;  /* 0x0000d800ff037b82 */ /* 0x000e300000000800 */
[----:B------:R-:W1:Y:S01]  /*0040*/  LDC.64 R8, c[0x0][0x390] ;  /* 0x0000e400ff087b82 */ /* 0x000e620000000a00 */
[----:B0-----:R-:W-:-:S04]  /*0050*/  IMAD R0, R3, UR4, R0 ;  /* 0x0000000403007c24 */ /* 0x001fc8000f8e0200 */
[----:B-1----:R-:W-:-:S05]  /*0060*/  IMAD R3, R0, R9, RZ ;  /* 0x0000000900037224 */ /* 0x002fca00078e02ff */
[----:B------:R-:W-:-:S13]  /*0070*/  ISETP.GE.AND P0, PT, R3, R8, PT ;  /* 0x000000080300720c */ /* 0x000fda0003f06270 */
[----:B------:R-:W-:Y:S05]  /*0080*/  @P0 EXIT ;  /* 0x000000000000094d */ /* 0x000fea0003800000 */
[----:B------:R-:W-:Y:S01]  /*0090*/  IMAD.MOV.U32 R11, RZ, RZ, R3 ;  /* 0x000000ffff0b7224 */ /* 0x000fe200078e0003 */
[C---:B------:R-:W-:Y:S02]  /*00a0*/  LEA.HI R0, R9.reuse, R9, RZ, 0x1 ;  /* 0x0000000909007211 */ /* 0x040fe400078f08ff */
[----:B------:R-:W-:Y:S02]  /*00b0*/  ISETP.LT.AND P1, PT, R9, 0x2, PT ;  /* 0x000000020900780c */ /* 0x000fe40003f21270 */
[----:B------:R-:W-:Y:S02]  /*00c0*/  LEA.HI.SX32 R7, R0, R11, 0x1f ;  /* 0x0000000b00077211 */ /* 0x000fe400078ffaff */
[----:B------:R-:W-:-:S04]  /*00d0*/  VIADDMNMX R12, R11, R9, R8, PT ;  /* 0x000000090b0c7246 */ /* 0x000fc80003800108 */
[----:B------:R-:W-:-:S13]  /*00e0*/  ISETP.GE.AND P0, PT, R7, R12, PT ;  /* 0x0000000c0700720c */ /* 0x000fda0003f06270 */
[----:B------:R-:W-:Y:S05]  /*00f0*/  @P0 EXIT P1 ;  /* 0x000000000000094d */ /* 0x000fea0000800000 */
[----:B------:R-:W0:Y:S01]  /*0100*/  LDC.64 R2, c[0x0][0x380] ;  /* 0x0000e000ff027b82 */ /* 0x000e220000000a00 */
[----:B------:R-:W-:Y:S01]  /*0110*/  VIMNMX R10, PT, PT, R7, R8, PT ;  /* 0x00000008070a7248 */ /* 0x000fe20003fe0100 */
[----:B------:R-:W1:Y:S01]  /*0120*/  LDCU.64 UR4, c[0x0][0x358] ;  /* 0x00006b00ff0477ac */ /* 0x000e620008000a00 */
[----:B------:R-:W-:-:S03]  /*0130*/  MOV R15, R11 ;  /* 0x0000000b000f7202 */ /* 0x000fc60000000f00 */
[----:B------:R-:W-:Y:S02]  /*0140*/  IMAD.MOV.U32 R13, RZ, RZ, R10 ;  /* 0x000000ffff0d7224 */ /* 0x000fe400078e000a */
[----:B------:R-:W2:Y:S05]  /*0150*/  LDC.64 R4, c[0x0][0x388] ;  /* 0x0000e200ff047b82 */ /* 0x000eaa0000000a00 */
.L_x_3:
[----:B------:R-:W-:Y:S01]  /*0160*/  ISETP.NE.AND P0, PT, R13, R12, PT ;  /* 0x0000000c0d00720c */ /* 0x000fe20003f05270 */
[----:B------:R-:W-:-:S12]  /*0170*/  BSSY.RECONVERGENT B0, `(.L_x_1) ;  /* 0x0000017000007945 */ /* 0x000fd80003800200 */
[----:B---3--:R-:W3:Y:S01]  /*0180*/  @!P0 LDC.64 R6, c[0x0][0x380] ;  /* 0x0000e000ff068b82 */ /* 0x008ee20000000a00 */
[C---:B------:R-:W-:Y:S02]  /*0190*/  @!P0 VIADD R0, R11.reuse, 0x1 ;  /* 0x000000010b008836 */ /* 0x040fe40000000000 */
[----:B------:R-:W-:Y:S02]  /*01a0*/  @!P0 IMAD.MOV.U32 R13, RZ, RZ, R12 ;  /* 0x000000ffff0d8224 */ /* 0x000fe400078e000c */
[----:B---3--:R-:W-:Y:S01]  /*01b0*/  @!P0 IMAD.WIDE R6, R11, 0x4, R6 ;  /* 0x000000040b068825 */ /* 0x008fe200078e0206 */
[----:B------:R-:W-:Y:S01]  /*01c0*/  @!P0 MOV R11, R0 ;  /* 0x00000000000b8202 */ /* 0x000fe20000000f00 */
[----:B------:R-:W-:Y:S06]  /*01d0*/  @!P0 BRA `(.L_x_2) ;  /* 0x0000000000408947 */ /* 0x000fec0003800000 */
[----:B------:R-:W-:-:S13]  /*01e0*/  ISETP.NE.AND P0, PT, R11, R10, PT ;  /* 0x0000000a0b00720c */ /* 0x000fda0003f05270 */
[----:B------:R-:W3:Y:S01]  /*01f0*/  @!P0 LDC.64 R6, c[0x0][0x380] ;  /* 0x0000e000ff068b82 */ /* 0x000ee20000000a00 */
[C---:B------:R-:W-:Y:S01]  /*0200*/  @!P0 VIADD R0, R13.reuse, 0x1 ;  /* 0x000000010d008836 */ /* 0x040fe20000000000 */
[----:B------:R-:W-:Y:S01]  /*0210*/  @!P0 MOV R11, R10 ;  /* 0x0000000a000b8202 */ /* 0x000fe20000000f00 */
[----:B---3--:R-:W-:-:S04]  /*0220*/  @!P0 IMAD.WIDE R6, R13, 0x4, R6 ;  /* 0x000000040d068825 */ /* 0x008fc800078e0206 */
[----:B------:R-:W-:Y:S01]  /*0230*/  @!P0 IMAD.MOV.U32 R13, RZ, RZ, R0 ;  /* 0x000000ffff0d8224 */ /* 0x000fe200078e0000 */
[----:B------:R-:W-:Y:S06]  /*0240*/  @!P0 BRA `(.L_x_2) ;  /* 0x0000000000248947 */ /* 0x000fec0003800000 */
[----:B0-----:R-:W-:-:S04]  /*0250*/  IMAD.WIDE R6, R11, 0x4, R2 ;  /* 0x000000040b067825 */ /* 0x001fc800078e0202 */
[----:B------:R-:W-:Y:S01]  /*0260*/  IMAD.WIDE R8, R13, 0x4, R2 ;  /* 0x000000040d087825 */ /* 0x000fe200078e0202 */
[----:B-1----:R-:W3:Y:S04]  /*0270*/  LDG.E R0, desc[UR4][R6.64] ;  /* 0x0000000406007981 */ /* 0x002ee8000c1e1900 */
[----:B------:R-:W3:Y:S02]  /*0280*/  LDG.E R17, desc[UR4][R8.64] ;  /* 0x0000000408117981 */ /* 0x000ee4000c1e1900 */
[----:B---3--:R-:W-:-:S13]  /*0290*/  ISETP.GE.AND P0, PT, R0, R17, PT ;  /* 0x000000110000720c */ /* 0x008fda0003f06270 */
[----:B------:R-:W-:Y:S01]  /*02a0*/  @P0 MOV R6, R8 ;  /* 0x0000000800060202 */ /* 0x000fe20000000f00 */
[----:B------:R-:W-:Y:S01]  /*02b0*/  @P0 IMAD.MOV.U32 R7, RZ, RZ, R9 ;  /* 0x000000ffff070224 */ /* 0x000fe200078e0009 */
[----:B------:R-:W-:Y:S01]  /*02c0*/  @!P0 IADD3 R11, PT, PT, R11, 0x1, RZ ;  /* 0x000000010b0b8810 */ /* 0x000fe20007ffe0ff */
[----:B------:R-:W-:-:S07]  /*02d0*/  @P0 VIADD R13, R13, 0x1 ;  /* 0x000000010d0d0836 */ /* 0x000fce0000000000 */
.L_x_2:
[----:B-1----:R-:W-:Y:S05]  /*02e0*/  BSYNC.RECONVERGENT B0 ;  /* 0x0000000000007941 */ /* 0x002fea0003800200 */
.L_x_1:
[----:B------:R-:W3:Y:S01]  /*02f0*/  LDG.E R7, desc[UR4][R6.64] ;  /* 0x0000000406077981 */ /* 0x000ee2000c1e1900 */
[----:B--2---:R-:W-:Y:S01]  /*0300*/  IMAD.WIDE R8, R15, 0x4, R4 ;  /* 0x000000040f087825 */ /* 0x004fe200078e0204 */
[----:B------:R-:W-:Y:S02]  /*0310*/  ISETP.GE.AND P0, PT, R13, R12, PT ;  /* 0x0000000c0d00720c */ /* 0x000fe40003f06270 */
[----:B------:R-:W-:Y:S02]  /*0320*/  IADD3 R15, PT, PT, R15, 0x1, RZ ;  /* 0x000000010f0f7810 */ /* 0x000fe40007ffe0ff */
[----:B------:R-:W-:Y:S01]  /*0330*/  ISETP.LT.OR P0, PT, R11, R10, !P0 ;  /* 0x0000000a0b00720c */ /* 0x000fe20004701670 */
[----:B---3--:R3:W-:-:S12]  /*0340*/  STG.E desc[UR4][R8.64], R7 ;  /* 0x0000000708007986 */ /* 0x0087d8000c101904 */
[----:B------:R-:W-:Y:S05]  /*0350*/  @P0 BRA `(.L_x_3) ;  /* 0xfffffffc00800947 */ /* 0x000fea000383ffff */
[----:B------:R-:W-:Y:S05]  /*0360*/  EXIT ;  /* 0x000000000000794d */ /* 0x000fea0003800000 */
.L_x_4:
        /* <DEDUP_REMOVED lines=9> */
.L_x_7:


//--------------------- .text._Z20parallelLinearSearchPiiS_i --------------------------
	.section	.text._Z20parallelLinearSearchPiiS_i,"ax",@progbits
	.align	128
        .global         _Z20parallelLinearSearchPiiS_i
        .type           _Z20parallelLinearSearchPiiS_i,@function
        .size           _Z20parallelLinearSearchPiiS_i,(.L_x_8 - _Z20parallelLinearSearchPiiS_i)
        .other          _Z20parallelLinearSearchPiiS_i,@"STO_CUDA_ENTRY STV_DEFAULT"
_Z20parallelLinearSearchPiiS_i:
.text._Z20parallelLinearSearchPiiS_i:
[----:B------:R-:W-:Y:S01]  /*0000*/  LDC R1, c[0x0][0x37c] ;  /* 0x0000df00ff017b82 */ /* 0x000fe20000000800 */
[----:B------:R-:W0:Y:S07]  /*0010*/  S2R R0, SR_TID.X ;  /* 0x0000000000007919 */ /* 0x000e2e0000002100 */
[----:B------:R-:W0:Y:S01]  /*0020*/  S2UR UR4, SR_CTAID.X ;  /* 0x00000000000479c3 */ /* 0x000e220000002500 */
[----:B------:R-:W1:Y:S07]  /*0030*/  LDCU UR5, c[0x0][0x388] ;  /* 0x00007100ff0577ac */ /* 0x000e6e0008000800 */
[----:B------:R-:W0:Y:S02]  /*0040*/  LDC R5, c[0x0][0x360] ;  /* 0x0000d800ff057b82 */ /* 0x000e240000000800 */
[----:B0-----:R-:W-:-:S05]  /*0050*/  IMAD R5, R5, UR4, R0 ;  /* 0x0000000405057c24 */ /* 0x001fca000f8e0200 */
[----:B-1----:R-:W-:-:S13]  /*0060*/  ISETP.GE.AND P0, PT, R5, UR5, PT ;  /* 0x0000000505007c0c */ /* 0x002fda000bf06270 */
[----:B------:R-:W-:Y:S05]  /*0070*/  @P0 EXIT ;  /* 0x000000000000094d */ /* 0x000fea0003800000 */
[----:B------:R-:W0:Y:S01]  /*0080*/  LDC.64 R2, c[0x0][0x380] ;  /* 0x0000e000ff027b82 */ /* 0x000e220000000a00 */
[----:B------:R-:W1:Y:S01]  /*0090*/  LDCU.64 UR4, c[0x0][0x358] ;  /* 0x00006b00ff0477ac */ /* 0x000e620008000a00 */
[----:B------:R-:W2:Y:S01]  /*00a0*/  LDCU UR6, c[0x0][0x398] ;  /* 0x00007300ff0677ac */ /* 0x000ea20008000800 */
[----:B0-----:R-:W-:-:S06]  /*00b0*/  IMAD.WIDE R2, R5, 0x4, R2 ;  /* 0x0000000405027825 */ /* 0x001fcc00078e0202 */
[----:B-1----:R-:W2:Y:S02]  /*00c0*/  LDG.E R2, desc[UR4][R2.64] ;  /* 0x0000000402027981 */ /* 0x002ea4000c1e1900 */
[----:B--2---:R-:W-:-:S13]  /*00d0*/  ISETP.NE.AND P0, PT, R2, UR6, PT ;  /* 0x0000000602007c0c */ /* 0x004fda000bf05270 */
[----:B------:R-:W-:Y:S05]  /*00e0*/  @P0 EXIT ;  /* 0x000000000000094d */ /* 0x000fea0003800000 */
[----:B------:R-:W0:Y:S02]  /*00f0*/  LDC.64 R2, c[0x0][0x390] ;  /* 0x0000e400ff027b82 */ /* 0x000e240000000a00 */
[----:B0-----:R-:W-:Y:S01]  /*0100*/  STG.E desc[UR4][R2.64], R5 ;  /* 0x0000000502007986 */ /* 0x001fe2000c101904 */
[----:B------:R-:W-:Y:S05]  /*0110*/  EXIT ;  /* 0x000000000000794d */ /* 0x000fea0003800000 */
.L_x_5:
        /* <DEDUP_REMOVED lines=14> */
.L_x_8:


//--------------------- .nv.shared.reserved.0     --------------------------
	.section	.nv.shared.reserved.0,"aw",@nobits
	.weak		__nv_reservedSMEM_offset_0_alias
	.size		__nv_reservedSMEM_offset_0_alias, 0, 64
	.other		__nv_reservedSMEM_offset_0_alias,@"STO_CUDA_RESERVED_SHARED STV_DEFAULT"
__nv_reservedSMEM_offset_0_alias:
	.zero		0
	.zero		64


//--------------------- .nv.constant0._Z17parallelInnerJoinPiS_ii --------------------------
	.section	.nv.constant0._Z17parallelInnerJoinPiS_ii,"a",@progbits
	.sectionflags	@""
	.align	4
.nv.constant0._Z17parallelInnerJoinPiS_ii:
	.zero		920


//--------------------- .nv.constant0._Z17parallelMergeSortPiS_ii --------------------------
	.section	.nv.constant0._Z17parallelMergeSortPiS_ii,"a",@progbits
	.sectionflags	@""
	.align	4
.nv.constant0._Z17parallelMergeSortPiS_ii:
	.zero		920


//--------------------- .nv.constant0._Z20parallelLinearSearchPiiS_i --------------------------
	.section	.nv.constant0._Z20parallelLinearSearchPiiS_i,"a",@progbits
	.sectionflags	@""
	.align	4
.nv.constant0._Z20parallelLinearSearchPiiS_i:
	.zero		924


//--------------------- SYMBOLS --------------------------

	.type		.nv.reservedSmem.offset0,@object
	.size		.nv.reservedSmem.offset0,0x4
